//
// Generated by NVIDIA NVVM Compiler
//
// Compiler Build ID: CL-36424714
// Cuda compilation tools, release 13.0, V13.0.88
// Based on NVVM 20.0.0
//

.version 9.0
.target sm_100
.address_size 64

	// .globl	_Z10matMulCudaPdS_S_iiii

.visible .entry _Z10matMulCudaPdS_S_iiii(
	.param .u64 .ptr .align 1 _Z10matMulCudaPdS_S_iiii_param_0,
	.param .u64 .ptr .align 1 _Z10matMulCudaPdS_S_iiii_param_1,
	.param .u64 .ptr .align 1 _Z10matMulCudaPdS_S_iiii_param_2,
	.param .u32 _Z10matMulCudaPdS_S_iiii_param_3,
	.param .u32 _Z10matMulCudaPdS_S_iiii_param_4,
	.param .u32 _Z10matMulCudaPdS_S_iiii_param_5,
	.param .u32 _Z10matMulCudaPdS_S_iiii_param_6
)
{
	.reg .pred 	%p<21>;
	.reg .b32 	%r<18>;
	.reg .b64 	%rd<104>;
	.reg .b64 	%fd<67>;

	ld.param.u64 	%rd42, [_Z10matMulCudaPdS_S_iiii_param_0];
	ld.param.u64 	%rd43, [_Z10matMulCudaPdS_S_iiii_param_1];
	ld.param.u64 	%rd44, [_Z10matMulCudaPdS_S_iiii_param_2];
	ld.param.s32 	%rd6, [_Z10matMulCudaPdS_S_iiii_param_3];
	ld.param.u32 	%r8, [_Z10matMulCudaPdS_S_iiii_param_4];
	ld.param.u32 	%r9, [_Z10matMulCudaPdS_S_iiii_param_5];
	ld.param.u32 	%r10, [_Z10matMulCudaPdS_S_iiii_param_6];
	cvta.to.global.u64 	%rd1, %rd43;
	cvta.to.global.u64 	%rd2, %rd42;
	cvta.to.global.u64 	%rd3, %rd44;
	mov.u32 	%r11, %ctaid.x;
	mov.u32 	%r12, %ntid.x;
	mov.u32 	%r13, %tid.x;
	mad.lo.s32 	%r14, %r11, %r12, %r13;
	cvt.u64.u32 	%rd91, %r14;
	mov.u32 	%r15, %nctaid.x;
	mul.lo.s32 	%r16, %r12, %r15;
	cvt.u64.u32 	%rd5, %r16;
	setp.ge.s64 	%p1, %rd91, %rd6;
	@%p1 bra 	$L__BB0_31;
	cvt.s64.s32 	%rd7, %r10;
	setp.lt.s32 	%p2, %r10, 1;
	cvt.s64.s32 	%rd8, %r9;
	cvt.s64.s32 	%rd9, %r8;
	@%p2 bra 	$L__BB0_31;
	setp.lt.s32 	%p3, %r9, 1;
	@%p3 bra 	$L__BB0_18;
	and.b32  	%r1, %r9, 7;
	and.b32  	%r2, %r9, 3;
	and.b64  	%rd10, %rd8, 2147483640;
	and.b32  	%r3, %r9, 1;
	add.s32 	%r17, %r1, -1;
$L__BB0_4:
	mul.lo.s64 	%rd12, %rd91, %rd9;
	mul.lo.s64 	%rd13, %rd91, %rd7;
	shl.b64 	%rd64, %rd12, 3;
	add.s64 	%rd65, %rd2, %rd64;
	add.s64 	%rd14, %rd65, 32;
	mov.b64 	%rd92, 0;
$L__BB0_5:
	setp.lt.u32 	%p12, %r9, 8;
	mul.lo.s64 	%rd16, %rd92, %rd8;
	mov.b64 	%rd97, 0;
	mov.f64 	%fd66, 0d0000000000000000;
	@%p12 bra 	$L__BB0_8;
	mul.lo.s64 	%rd67, %rd8, %rd92;
	shl.b64 	%rd68, %rd67, 3;
	add.s64 	%rd69, %rd1, %rd68;
	add.s64 	%rd93, %rd69, 32;
	mov.f64 	%fd66, 0d0000000000000000;
	mov.u64 	%rd94, %rd14;
	mov.u64 	%rd95, %rd10;
$L__BB0_7:
	.pragma "nounroll";
	ld.global.f64 	%fd16, [%rd94+-32];
	ld.global.f64 	%fd17, [%rd93+-32];
	fma.rn.f64 	%fd18, %fd16, %fd17, %fd66;
	ld.global.f64 	%fd19, [%rd94+-24];
	ld.global.f64 	%fd20, [%rd93+-24];
	fma.rn.f64 	%fd21, %fd19, %fd20, %fd18;
	ld.global.f64 	%fd22, [%rd94+-16];
	ld.global.f64 	%fd23, [%rd93+-16];
	fma.rn.f64 	%fd24, %fd22, %fd23, %fd21;
	ld.global.f64 	%fd25, [%rd94+-8];
	ld.global.f64 	%fd26, [%rd93+-8];
	fma.rn.f64 	%fd27, %fd25, %fd26, %fd24;
	ld.global.f64 	%fd28, [%rd94];
	ld.global.f64 	%fd29, [%rd93];
	fma.rn.f64 	%fd30, %fd28, %fd29, %fd27;
	ld.global.f64 	%fd31, [%rd94+8];
	ld.global.f64 	%fd32, [%rd93+8];
	fma.rn.f64 	%fd33, %fd31, %fd32, %fd30;
	ld.global.f64 	%fd34, [%rd94+16];
	ld.global.f64 	%fd35, [%rd93+16];
	fma.rn.f64 	%fd36, %fd34, %fd35, %fd33;
	ld.global.f64 	%fd37, [%rd94+24];
	ld.global.f64 	%fd38, [%rd93+24];
	fma.rn.f64 	%fd66, %fd37, %fd38, %fd36;
	add.s64 	%rd95, %rd95, -8;
	add.s64 	%rd94, %rd94, 64;
	add.s64 	%rd93, %rd93, 64;
	setp.ne.s64 	%p13, %rd95, 0;
	mov.u64 	%rd97, %rd10;
	@%p13 bra 	$L__BB0_7;
$L__BB0_8:
	setp.eq.s32 	%p14, %r1, 0;
	@%p14 bra 	$L__BB0_16;
	setp.lt.u32 	%p15, %r17, 3;
	@%p15 bra 	$L__BB0_11;
	add.s64 	%rd70, %rd97, %rd12;
	shl.b64 	%rd71, %rd70, 3;
	add.s64 	%rd72, %rd2, %rd71;
	ld.global.f64 	%fd40, [%rd72];
	add.s64 	%rd73, %rd97, %rd16;
	shl.b64 	%rd74, %rd73, 3;
	add.s64 	%rd75, %rd1, %rd74;
	ld.global.f64 	%fd41, [%rd75];
	fma.rn.f64 	%fd42, %fd40, %fd41, %fd66;
	ld.global.f64 	%fd43, [%rd72+8];
	ld.global.f64 	%fd44, [%rd75+8];
	fma.rn.f64 	%fd45, %fd43, %fd44, %fd42;
	ld.global.f64 	%fd46, [%rd72+16];
	ld.global.f64 	%fd47, [%rd75+16];
	fma.rn.f64 	%fd48, %fd46, %fd47, %fd45;
	ld.global.f64 	%fd49, [%rd72+24];
	ld.global.f64 	%fd50, [%rd75+24];
	fma.rn.f64 	%fd66, %fd49, %fd50, %fd48;
	add.s64 	%rd97, %rd97, 4;
$L__BB0_11:
	setp.eq.s32 	%p16, %r2, 0;
	@%p16 bra 	$L__BB0_16;
	setp.eq.s32 	%p17, %r2, 1;
	@%p17 bra 	$L__BB0_14;
	add.s64 	%rd76, %rd97, %rd12;
	shl.b64 	%rd77, %rd76, 3;
	add.s64 	%rd78, %rd2, %rd77;
	ld.global.f64 	%fd52, [%rd78];
	add.s64 	%rd79, %rd97, %rd16;
	shl.b64 	%rd80, %rd79, 3;
	add.s64 	%rd81, %rd1, %rd80;
	ld.global.f64 	%fd53, [%rd81];
	fma.rn.f64 	%fd54, %fd52, %fd53, %fd66;
	ld.global.f64 	%fd55, [%rd78+8];
	ld.global.f64 	%fd56, [%rd81+8];
	fma.rn.f64 	%fd66, %fd55, %fd56, %fd54;
	add.s64 	%rd97, %rd97, 2;
$L__BB0_14:
	setp.eq.s32 	%p18, %r3, 0;
	@%p18 bra 	$L__BB0_16;
	add.s64 	%rd82, %rd97, %rd12;
	shl.b64 	%rd83, %rd82, 3;
	add.s64 	%rd84, %rd2, %rd83;
	ld.global.f64 	%fd57, [%rd84];
	add.s64 	%rd85, %rd97, %rd16;
	shl.b64 	%rd86, %rd85, 3;
	add.s64 	%rd87, %rd1, %rd86;
	ld.global.f64 	%fd58, [%rd87];
	fma.rn.f64 	%fd66, %fd57, %fd58, %fd66;
$L__BB0_16:
	add.s64 	%rd88, %rd92, %rd13;
	shl.b64 	%rd89, %rd88, 3;
	add.s64 	%rd90, %rd3, %rd89;
	st.global.f64 	[%rd90], %fd66;
	add.s64 	%rd92, %rd92, 1;
	setp.ne.s64 	%p19, %rd92, %rd7;
	@%p19 bra 	$L__BB0_5;
	add.s64 	%rd91, %rd91, %rd5;
	setp.lt.s64 	%p20, %rd91, %rd6;
	@%p20 bra 	$L__BB0_4;
	bra.uni 	$L__BB0_31;
$L__BB0_18:
	and.b32  	%r4, %r10, 7;
	and.b32  	%r5, %r10, 3;
	and.b64  	%rd31, %rd7, 2147483640;
	add.s32 	%r6, %r4, -1;
	and.b32  	%r7, %r10, 1;
$L__BB0_19:
	setp.lt.u32 	%p4, %r10, 8;
	mul.lo.s64 	%rd33, %rd91, %rd7;
	mov.b64 	%rd102, 0;
	@%p4 bra 	$L__BB0_22;
	mov.b64 	%rd100, 0;
$L__BB0_21:
	.pragma "nounroll";
	add.s64 	%rd47, %rd100, %rd33;
	shl.b64 	%rd48, %rd47, 3;
	add.s64 	%rd49, %rd3, %rd48;
	mov.b64 	%rd50, 0;
	st.global.u64 	[%rd49], %rd50;
	st.global.u64 	[%rd49+8], %rd50;
	st.global.u64 	[%rd49+16], %rd50;
	st.global.u64 	[%rd49+24], %rd50;
	st.global.u64 	[%rd49+32], %rd50;
	st.global.u64 	[%rd49+40], %rd50;
	st.global.u64 	[%rd49+48], %rd50;
	st.global.u64 	[%rd49+56], %rd50;
	add.s64 	%rd100, %rd100, 8;
	setp.ne.s64 	%p5, %rd100, %rd31;
	mov.u64 	%rd102, %rd31;
	@%p5 bra 	$L__BB0_21;
$L__BB0_22:
	setp.eq.s32 	%p6, %r4, 0;
	@%p6 bra 	$L__BB0_30;
	setp.lt.u32 	%p7, %r6, 3;
	@%p7 bra 	$L__BB0_25;
	add.s64 	%rd51, %rd102, %rd33;
	shl.b64 	%rd52, %rd51, 3;
	add.s64 	%rd53, %rd3, %rd52;
	mov.b64 	%rd54, 0;
	st.global.u64 	[%rd53], %rd54;
	st.global.u64 	[%rd53+8], %rd54;
	st.global.u64 	[%rd53+16], %rd54;
	st.global.u64 	[%rd53+24], %rd54;
	add.s64 	%rd102, %rd102, 4;
$L__BB0_25:
	setp.eq.s32 	%p8, %r5, 0;
	@%p8 bra 	$L__BB0_30;
	setp.eq.s32 	%p9, %r5, 1;
	@%p9 bra 	$L__BB0_28;
	add.s64 	%rd55, %rd102, %rd33;
	shl.b64 	%rd56, %rd55, 3;
	add.s64 	%rd57, %rd3, %rd56;
	mov.b64 	%rd58, 0;
	st.global.u64 	[%rd57], %rd58;
	st.global.u64 	[%rd57+8], %rd58;
	add.s64 	%rd102, %rd102, 2;
$L__BB0_28:
	setp.eq.s32 	%p10, %r7, 0;
	@%p10 bra 	$L__BB0_30;
	add.s64 	%rd59, %rd102, %rd33;
	shl.b64 	%rd60, %rd59, 3;
	add.s64 	%rd61, %rd3, %rd60;
	mov.b64 	%rd62, 0;
	st.global.u64 	[%rd61], %rd62;
$L__BB0_30:
	add.s64 	%rd91, %rd91, %rd5;
	setp.lt.s64 	%p11, %rd91, %rd6;
	@%p11 bra 	$L__BB0_19;
$L__BB0_31:
	ret;

}


// ===== COMPILED SASS (sm_100) =====

	.target	sm_100

	.elftype	@"ET_EXEC"


//--------------------- .note.nv.tkinfo           --------------------------
	.section	.note.nv.tkinfo,"",@"SHT_NOTE"
	.sectionflags	@"SHF_NOTE_NV_TKINFO"
	.tkinfo
        /*0018*/ 	.word	0x00000002
        /*0030*/ 	.string	""
        /*0030*/ 	.string	"ptxas"
        /*0030*/ 	.string	"Cuda compilation tools, release 13.0, V13.0.88"
        /*0030*/ 	.string	"Build cuda_13.0.r13.0/compiler.36424714_0"
        /*0030*/ 	.string	"-arch sm_100 -m 64 "



//--------------------- .note.nv.cuinfo           --------------------------
	.section	.note.nv.cuinfo,"",@"SHT_NOTE"
	.sectionflags	@"SHF_NOTE_NV_CUINFO"
        /*0018*/ 	.short	0x0002
        /*001a*/ 	.short	0x0064
        /*001c*/ 	.short	0x0082
	.zero		2


//--------------------- .nv.info                  --------------------------
	.section	.nv.info,"",@"SHT_CUDA_INFO"
	.align	4


	//----- nvinfo : EIATTR_REGCOUNT
	.align		4
        /*0000*/ 	.byte	0x04, 0x2f
        /*0002*/ 	.short	(.L_1 - .L_0)
	.align		4
.L_0:
        /*0004*/ 	.word	index@(_Z10matMulCudaPdS_S_iiii)
        /*0008*/ 	.word	0x00000028


	//----- nvinfo : EIATTR_FRAME_SIZE
	.align		4
.L_1:
        /*000c*/ 	.byte	0x04, 0x11
        /*000e*/ 	.short	(.L_3 - .L_2)
	.align		4
.L_2:
        /*0010*/ 	.word	index@(_Z10matMulCudaPdS_S_iiii)
        /*0014*/ 	.word	0x00000000


	//----- nvinfo : EIATTR_MIN_STACK_SIZE
	.align		4
.L_3:
        /*0018*/ 	.byte	0x04, 0x12
        /*001a*/ 	.short	(.L_5 - .L_4)
	.align		4
.L_4:
        /*001c*/ 	.word	index@(_Z10matMulCudaPdS_S_iiii)
        /*0020*/ 	.word	0x00000000
.L_5:


//--------------------- .nv.compat                --------------------------
	.section	.nv.compat,"",@"SHT_CUDA_COMPAT_INFO"
	.align	4
        /*0000*/ 	.byte	0x02, 0x09, 0x00, 0x00, 0x02, 0x02, 0x01, 0x00, 0x02, 0x05, 0x05, 0x00, 0x03, 0x07, 0x01, 0x01
        /*0010*/ 	.byte	0x02, 0x03, 0x00, 0x00, 0x02, 0x06, 0x01, 0x00, 0x04, 0x0b, 0x08, 0x00, 0x01, 0x00, 0x00, 0x00
        /*0020*/ 	.byte	0x00, 0x00, 0x00, 0x00


//--------------------- .nv.info._Z10matMulCudaPdS_S_iiii --------------------------
	.section	.nv.info._Z10matMulCudaPdS_S_iiii,"",@"SHT_CUDA_INFO"
	.sectionflags	@""
	.align	4


	//----- nvinfo : EIATTR_CUDA_API_VERSION
	.align		4
        /*0000*/ 	.byte	0x04, 0x37
        /*0002*/ 	.short	(.L_7 - .L_6)
.L_6:
        /*0004*/ 	.word	0x00000082


	//----- nvinfo : EIATTR_KPARAM_INFO
	.align		4
.L_7:
        /*0008*/ 	.byte	0x04, 0x17
        /*000a*/ 	.short	(.L_9 - .L_8)
.L_8:
        /*000c*/ 	.word	0x00000000
        /*0010*/ 	.short	0x0006
        /*0012*/ 	.short	0x0024
        /*0014*/ 	.byte	0x00, 0xf0, 0x11, 0x00


	//----- nvinfo : EIATTR_KPARAM_INFO
	.align		4
.L_9:
        /*0018*/ 	.byte	0x04, 0x17
        /*001a*/ 	.short	(.L_11 - .L_10)
.L_10:
        /*001c*/ 	.word	0x00000000
        /*0020*/ 	.short	0x0005
        /*0022*/ 	.short	0x0020
        /*0024*/ 	.byte	0x00, 0xf0, 0x11, 0x00


	//----- nvinfo : EIATTR_KPARAM_INFO
	.align		4
.L_11:
        /*0028*/ 	.byte	0x04, 0x17
        /*002a*/ 	.short	(.L_13 - .L_12)
.L_12:
        /*002c*/ 	.word	0x00000000
        /*0030*/ 	.short	0x0004
        /*0032*/ 	.short	0x001c
        /*0034*/ 	.byte	0x00, 0xf0, 0x11, 0x00


	//----- nvinfo : EIATTR_KPARAM_INFO
	.align		4
.L_13:
        /*0038*/ 	.byte	0x04, 0x17
        /*003a*/ 	.short	(.L_15 - .L_14)
.L_14:
        /*003c*/ 	.word	0x00000000
        /*0040*/ 	.short	0x0003
        /*0042*/ 	.short	0x0018
        /*0044*/ 	.byte	0x00, 0xf0, 0x11, 0x00


	//----- nvinfo : EIATTR_KPARAM_INFO
	.align		4
.L_15:
        /*0048*/ 	.byte	0x04, 0x17
        /*004a*/ 	.short	(.L_17 - .L_16)
.L_16:
        /*004c*/ 	.word	0x00000000
        /*0050*/ 	.short	0x0002
        /*0052*/ 	.short	0x0010
        /*0054*/ 	.byte	0x00, 0xf5, 0x21, 0x00


	//----- nvinfo : EIATTR_KPARAM_INFO
	.align		4
.L_17:
        /*0058*/ 	.byte	0x04, 0x17
        /*005a*/ 	.short	(.L_19 - .L_18)
.L_18:
        /*005c*/ 	.word	0x00000000
        /*0060*/ 	.short	0x0001
        /*0062*/ 	.short	0x0008
        /*0064*/ 	.byte	0x00, 0xf5, 0x21, 0x00


	//----- nvinfo : EIATTR_KPARAM_INFO
	.align		4
.L_19:
        /*0068*/ 	.byte	0x04, 0x17
        /*006a*/ 	.short	(.L_21 - .L_20)
.L_20:
        /*006c*/ 	.word	0x00000000
        /*0070*/ 	.short	0x0000
        /*0072*/ 	.short	0x0000
        /*0074*/ 	.byte	0x00, 0xf5, 0x21, 0x00


	//----- nvinfo : EIATTR_SPARSE_MMA_MASK
	.align		4
.L_21:
        /*0078*/ 	.byte	0x03, 0x50
        /*007a*/ 	.short	0x0000


	//----- nvinfo : EIATTR_MAXREG_COUNT
	.align		4
        /*007c*/ 	.byte	0x03, 0x1b
        /*007e*/ 	.short	0x00ff


	//----- nvinfo : EIATTR_MERCURY_ISA_VERSION
	.align		4
        /*0080*/ 	.byte	0x03, 0x5f
        /*0082*/ 	.short	0x0101


	//----- nvinfo : EIATTR_VRC_CTA_INIT_COUNT
	.align		4
        /*0084*/ 	.byte	0x02, 0x4a
	.zero		1
	.zero		1


	//----- nvinfo : EIATTR_EXIT_INSTR_OFFSETS
	.align		4
        /*0088*/ 	.byte	0x04, 0x1c
        /*008a*/ 	.short	(.L_23 - .L_22)


	//   ....[0]....
.L_22:
        /*008c*/ 	.word	0x000000b0


	//   ....[1]....
        /*0090*/ 	.word	0x000000e0


	//   ....[2]....
        /*0094*/ 	.word	0x00000ba0


	//   ....[3]....
        /*0098*/ 	.word	0x00001080


	//----- nvinfo : EIATTR_CRS_STACK_SIZE
	.align		4
.L_23:
        /*009c*/ 	.byte	0x04, 0x1e
        /*009e*/ 	.short	(.L_25 - .L_24)
.L_24:
        /*00a0*/ 	.word	0x00000000


	//----- nvinfo : EIATTR_CBANK_PARAM_SIZE
	.align		4
.L_25:
        /*00a4*/ 	.byte	0x03, 0x19
        /*00a6*/ 	.short	0x0028


	//----- nvinfo : EIATTR_PARAM_CBANK
	.align		4
        /*00a8*/ 	.byte	0x04, 0x0a
        /*00aa*/ 	.short	(.L_27 - .L_26)
	.align		4
.L_26:
        /*00ac*/ 	.word	index@(.nv.constant0._Z10matMulCudaPdS_S_iiii)
        /*00b0*/ 	.short	0x0380
        /*00b2*/ 	.short	0x0028


	//----- nvinfo : EIATTR_SW_WAR
	.align		4
.L_27:
        /*00b4*/ 	.byte	0x04, 0x36
        /*00b6*/ 	.short	(.L_29 - .L_28)
.L_28:
        /*00b8*/ 	.word	0x00000008
.L_29:


//--------------------- .nv.callgraph             --------------------------
	.section	.nv.callgraph,"",@"SHT_CUDA_CALLGRAPH"
	.align	4
	.sectionentsize	8
	.align		4
        /*0000*/ 	.word	0x00000000
	.align		4
        /*0004*/ 	.word	0xffffffff
	.align		4
        /*0008*/ 	.word	0x00000000
	.align		4
        /*000c*/ 	.word	0xfffffffe
	.align		4
        /*0010*/ 	.word	0x00000000
	.align		4
        /*0014*/ 	.word	0xfffffffd
	.align		4
        /*0018*/ 	.word	0x00000000
	.align		4
        /*001c*/ 	.word	0xfffffffc


//--------------------- .text._Z10matMulCudaPdS_S_iiii --------------------------
	.section	.text._Z10matMulCudaPdS_S_iiii,"ax",@progbits
	.align	128
        .global         _Z10matMulCudaPdS_S_iiii
        .type           _Z10matMulCudaPdS_S_iiii,@function
        .size           _Z10matMulCudaPdS_S_iiii,(.L_x_14 - _Z10matMulCudaPdS_S_iiii)
        .other          _Z10matMulCudaPdS_S_iiii,@"STO_CUDA_ENTRY STV_DEFAULT"
_Z10matMulCudaPdS_S_iiii:
.text._Z10matMulCudaPdS_S_iiii:
[----:B------:R-:W-:Y:S01]  /*0000*/  LDC R1, c[0x0][0x37c] ;  /* 0x0000df00ff017b82 */ /* 0x000fe20000000800 */
[----:B------:R-:W0:Y:S07]  /*0010*/  S2R R3, SR_TID.X ;  /* 0x0000000000037919 */ /* 0x000e2e0000002100 */
[----:B------:R-:W0:Y:S01]  /*0020*/  S2UR UR4, SR_CTAID.X ;  /* 0x00000000000479c3 */ /* 0x000e220000002500 */
[----:B------:R-:W1:Y:S07]  /*0030*/  LDCU UR6, c[0x0][0x398] ;  /* 0x00007300ff0677ac */ /* 0x000e6e0008000800 */
[----:B------:R-:W0:Y:S01]  /*0040*/  LDC R0, c[0x0][0x360] ;  /* 0x0000d800ff007b82 */ /* 0x000e220000000800 */
[----:B------:R-:W2:Y:S01]  /*0050*/  LDCU UR5, c[0x0][0x370] ;  /* 0x00006e00ff0577ac */ /* 0x000ea20008000800 */
[----:B-1----:R-:W-:Y:S01]  /*0060*/  USHF.R.S32.HI UR8, URZ, 0x1f, UR6 ;  /* 0x0000001fff087899 */ /* 0x002fe20008011406 */
[----:B0-----:R-:W-:-:S02]  /*0070*/  IMAD R3, R0, UR4, R3 ;  /* 0x0000000400037c24 */ /* 0x001fc4000f8e0203 */
[----:B--2---:R-:W-:-:S03]  /*0080*/  IMAD R0, R0, UR5, RZ ;  /* 0x0000000500007c24 */ /* 0x004fc6000f8e02ff */
[----:B------:R-:W-:-:S04]  /*0090*/  ISETP.GE.U32.AND P0, PT, R3, UR6, PT ;  /* 0x0000000603007c0c */ /* 0x000fc8000bf06070 */
[----:B------:R-:W-:-:S13]  /*00a0*/  ISETP.GE.AND.EX P0, PT, RZ, UR8, PT, P0 ;  /* 0x00000008ff007c0c */ /* 0x000fda000bf06300 */
[----:B------:R-:W-:Y:S05]  /*00b0*/  @P0 EXIT ;  /* 0x000000000000094d */ /* 0x000fea0003800000 */
[----:B------:R-:W0:Y:S02]  /*00c0*/  LDC R14, c[0x0][0x3a4] ;  /* 0x0000e900ff0e7b82 */ /* 0x000e240000000800 */
[----:B0-----:R-:W-:-:S13]  /*00d0*/  ISETP.GE.AND P0, PT, R14, 0x1, PT ;  /* 0x000000010e00780c */ /* 0x001fda0003f06270 */
[----:B------:R-:W-:Y:S05]  /*00e0*/  @!P0 EXIT ;  /* 0x000000000000894d */ /* 0x000fea0003800000 */
[----:B------:R-:W0:Y:S01]  /*00f0*/  LDC R8, c[0x0][0x3a0] ;  /* 0x0000e800ff087b82 */ /* 0x000e220000000800 */
[----:B------:R-:W1:Y:S01]  /*0100*/  LDCU.64 UR6, c[0x0][0x358] ;  /* 0x00006b00ff0677ac */ /* 0x000e620008000a00 */
[----:B------:R-:W-:Y:S01]  /*0110*/  IMAD.MOV.U32 R2, RZ, RZ, RZ ;  /* 0x000000ffff027224 */ /* 0x000fe200078e00ff */
[----:B------:R-:W-:Y:S02]  /*0120*/  SHF.R.S32.HI R4, RZ, 0x1f, R14 ;  /* 0x0000001fff047819 */ /* 0x000fe4000001140e */
[----:B0-----:R-:W-:-:S13]  /*0130*/  ISETP.GE.AND P0, PT, R8, 0x1, PT ;  /* 0x000000010800780c */ /* 0x001fda0003f06270 */
[----:B-1----:R-:W-:Y:S05]  /*0140*/  @!P0 BRA `(.L_x_0) ;  /* 0x0000000800988947 */ /* 0x002fea0003800000 */
[----:B------:R-:W0:Y:S01]  /*0150*/  LDCU UR4, c[0x0][0x39c] ;  /* 0x00007380ff0477ac */ /* 0x000e220008000800 */
[C---:B------:R-:W-:Y:S02]  /*0160*/  LOP3.LUT R5, R8.reuse, 0x7, RZ, 0xc0, !PT ;  /* 0x0000000708057812 */ /* 0x040fe400078ec0ff */
[----:B------:R-:W-:-:S03]  /*0170*/  LOP3.LUT R7, R8, 0x3, RZ, 0xc0, !PT ;  /* 0x0000000308077812 */ /* 0x000fc600078ec0ff */
[----:B------:R-:W-:-:S05]  /*0180*/  VIADD R6, R5, 0xffffffff ;  /* 0xffffffff05067836 */ /* 0x000fca0000000000 */
[----:B------:R-:W-:Y:S02]  /*0190*/  ISETP.GE.U32.AND P2, PT, R6, 0x3, PT ;  /* 0x000000030600780c */ /* 0x000fe40003f46070 */
[----:B------:R-:W-:Y:S02]  /*01a0*/  SHF.R.S32.HI R6, RZ, 0x1f, R8 ;  /* 0x0000001fff067819 */ /* 0x000fe40000011408 */
[----:B------:R-:W-:Y:S01]  /*01b0*/  LOP3.LUT R8, R8, 0x7ffffff8, RZ, 0xc0, !PT ;  /* 0x7ffffff808087812 */ /* 0x000fe200078ec0ff */
[----:B0-----:R-:W-:-:S12]  /*01c0*/  USHF.R.S32.HI UR4, URZ, 0x1f, UR4 ;  /* 0x0000001fff047899 */ /* 0x001fd80008011404 */
.L_x_6:
[----:B------:R-:W0:Y:S01]  /*01d0*/  LDCU.64 UR12, c[0x0][0x398] ;  /* 0x00007300ff0c77ac */ /* 0x000e220008000a00 */
[----:B------:R-:W-:Y:S01]  /*01e0*/  IMAD.MOV.U32 R29, RZ, RZ, RZ ;  /* 0x000000ffff1d7224 */ /* 0x000fe200078e00ff */
[----:B------:R-:W1:Y:S01]  /*01f0*/  LDCU UR5, c[0x0][0x3a4] ;  /* 0x00007480ff0577ac */ /* 0x000e620008000800 */
[----:B------:R-:W2:Y:S01]  /*0200*/  LDCU.64 UR10, c[0x0][0x380] ;  /* 0x00007000ff0a77ac */ /* 0x000ea20008000a00 */
[----:B0-----:R-:W-:Y:S02]  /*0210*/  IMAD R10, R2, UR13, RZ ;  /* 0x0000000d020a7c24 */ /* 0x001fe4000f8e02ff */
[----:B------:R-:W-:-:S04]  /*0220*/  IMAD.WIDE.U32 R12, R3, UR13, RZ ;  /* 0x0000000d030c7c25 */ /* 0x000fc8000f8e00ff */
[----:B-1----:R-:W-:Y:S02]  /*0230*/  IMAD R11, R2, UR5, RZ ;  /* 0x00000005020b7c24 */ /* 0x002fe4000f8e02ff */
[C---:B------:R-:W-:Y:S01]  /*0240*/  IMAD R9, R3.reuse, UR4, R10 ;  /* 0x0000000403097c24 */ /* 0x040fe2000f8e020a */
[----:B--2---:R-:W-:Y:S01]  /*0250*/  LEA R10, P1, R12, UR10, 0x3 ;  /* 0x0000000a0c0a7c11 */ /* 0x004fe2000f8218ff */
[----:B------:R-:W-:-:S04]  /*0260*/  IMAD.WIDE.U32 R14, R3, UR5, RZ ;  /* 0x00000005030e7c25 */ /* 0x000fc8000f8e00ff */
[-C--:B------:R-:W-:Y:S01]  /*0270*/  IMAD R17, R4, R3.reuse, R11 ;  /* 0x0000000304117224 */ /* 0x080fe200078e020b */
[----:B------:R-:W-:Y:S01]  /*0280*/  IADD3 R3, P3, PT, R0, R3, RZ ;  /* 0x0000000300037210 */ /* 0x000fe20007f7e0ff */
[----:B------:R-:W-:Y:S02]  /*0290*/  IMAD.IADD R9, R13, 0x1, R9 ;  /* 0x000000010d097824 */ /* 0x000fe400078e0209 */
[----:B------:R-:W-:Y:S01]  /*02a0*/  IMAD.MOV.U32 R11, RZ, RZ, RZ ;  /* 0x000000ffff0b7224 */ /* 0x000fe200078e00ff */
[----:B------:R-:W-:Y:S01]  /*02b0*/  ISETP.GE.U32.AND P0, PT, R3, UR12, PT ;  /* 0x0000000c03007c0c */ /* 0x000fe2000bf06070 */
[----:B------:R-:W-:Y:S01]  /*02c0*/  IMAD.X R2, RZ, RZ, R2, P3 ;  /* 0x000000ffff027224 */ /* 0x000fe200018e0602 */
[----:B------:R-:W-:Y:S01]  /*02d0*/  IADD3 R10, P3, PT, R10, 0x20, RZ ;  /* 0x000000200a0a7810 */ /* 0x000fe20007f7e0ff */
[----:B------:R-:W-:Y:S01]  /*02e0*/  IMAD.IADD R28, R15, 0x1, R17 ;  /* 0x000000010f1c7824 */ /* 0x000fe200078e0211 */
[----:B------:R-:W-:Y:S02]  /*02f0*/  LEA.HI.X R30, R12, UR11, R9, 0x3, P1 ;  /* 0x0000000b0c1e7c11 */ /* 0x000fe400088f1c09 */
[----:B------:R-:W-:-:S03]  /*0300*/  ISETP.GE.AND.EX P0, PT, R2, UR8, PT, P0 ;  /* 0x0000000802007c0c */ /* 0x000fc6000bf06300 */
[----:B------:R-:W-:-:S10]  /*0310*/  IMAD.X R30, RZ, RZ, R30, P3 ;  /* 0x000000ffff1e7224 */ /* 0x000fd400018e061e */
.L_x_5:
[----:B------:R-:W0:Y:S01]  /*0320*/  LDC R26, c[0x0][0x3a0] ;  /* 0x0000e800ff1a7b82 */ /* 0x000e220000000800 */
[----:B------:R-:W-:Y:S02]  /*0330*/  IMAD.MOV.U32 R31, RZ, RZ, RZ ;  /* 0x000000ffff1f7224 */ /* 0x000fe400078e00ff */
[----:B------:R-:W-:Y:S01]  /*0340*/  IMAD.MOV.U32 R33, RZ, RZ, RZ ;  /* 0x000000ffff217224 */ /* 0x000fe200078e00ff */
[----:B0-----:R-:W-:Y:S01]  /*0350*/  ISETP.GE.U32.AND P1, PT, R26, 0x8, PT ;  /* 0x000000081a00780c */ /* 0x001fe20003f26070 */
[-C--:B------:R-:W-:Y:S02]  /*0360*/  IMAD R16, R29, R26.reuse, RZ ;  /* 0x0000001a1d107224 */ /* 0x080fe400078e02ff */
[----:B------:R-:W-:-:S04]  /*0370*/  IMAD.WIDE.U32 R24, R11, R26, RZ ;  /* 0x0000001a0b187225 */ /* 0x000fc800078e00ff */
[----:B------:R-:W-:Y:S01]  /*0380*/  IMAD R19, R6, R11, R16 ;  /* 0x0000000b06137224 */ /* 0x000fe200078e0210 */
[----:B------:R-:W-:-:S03]  /*0390*/  CS2R R16, SRZ ;  /* 0x0000000000107805 */ /* 0x000fc6000001ff00 */
[----:B------:R-:W-:Y:S02]  /*03a0*/  IMAD.IADD R32, R25, 0x1, R19 ;  /* 0x0000000119207824 */ /* 0x000fe400078e0213 */
[----:B------:R-:W-:Y:S05]  /*03b0*/  @!P1 BRA `(.L_x_1) ;  /* 0x0000000000d09947 */ /* 0x000fea0003800000 */
[----:B------:R-:W0:Y:S01]  /*03c0*/  LDCU.64 UR10, c[0x0][0x388] ;  /* 0x00007100ff0a77ac */ /* 0x000e220008000a00 */
[----:B------:R-:W-:Y:S02]  /*03d0*/  IMAD R16, R6, R11, RZ ;  /* 0x0000000b06107224 */ /* 0x000fe400078e02ff */
[----:B------:R-:W-:Y:S02]  /*03e0*/  IMAD.MOV.U32 R22, RZ, RZ, R10 ;  /* 0x000000ffff167224 */ /* 0x000fe400078e000a */
[----:B------:R-:W-:Y:S02]  /*03f0*/  IMAD R17, R29, R26, R16 ;  /* 0x0000001a1d117224 */ /* 0x000fe400078e0210 */
[----:B------:R-:W-:Y:S02]  /*0400*/  IMAD.MOV.U32 R23, RZ, RZ, R30 ;  /* 0x000000ffff177224 */ /* 0x000fe400078e001e */
[----:B------:R-:W-:Y:S02]  /*0410*/  IMAD.IADD R17, R17, 0x1, R25 ;  /* 0x0000000111117824 */ /* 0x000fe400078e0219 */
[----:B------:R-:W-:-:S02]  /*0420*/  IMAD.MOV.U32 R27, RZ, RZ, R8 ;  /* 0x000000ffff1b7224 */ /* 0x000fc400078e0008 */
[----:B------:R-:W-:Y:S01]  /*0430*/  IMAD.MOV.U32 R31, RZ, RZ, RZ ;  /* 0x000000ffff1f7224 */ /* 0x000fe200078e00ff */
[----:B0-----:R-:W-:-:S04]  /*0440*/  LEA R33, P1, R24, UR10, 0x3 ;  /* 0x0000000a18217c11 */ /* 0x001fc8000f8218ff */
[----:B------:R-:W-:Y:S02]  /*0450*/  IADD3 R33, P3, PT, R33, 0x20, RZ ;  /* 0x0000002021217810 */ /* 0x000fe40007f7e0ff */
[----:B------:R-:W-:Y:S02]  /*0460*/  LEA.HI.X R34, R24, UR11, R17, 0x3, P1 ;  /* 0x0000000b18227c11 */ /* 0x000fe400088f1c11 */
[----:B------:R-:W-:-:S03]  /*0470*/  CS2R R16, SRZ ;  /* 0x0000000000107805 */ /* 0x000fc6000001ff00 */
[----:B------:R-:W-:-:S07]  /*0480*/  IMAD.X R34, RZ, RZ, R34, P3 ;  /* 0x000000ffff227224 */ /* 0x000fce00018e0622 */
.L_x_2:
[----:B------:R-:W-:Y:S02]  /*0490*/  IMAD.MOV.U32 R20, RZ, RZ, R33 ;  /* 0x000000ffff147224 */ /* 0x000fe400078e0021 */
[----:B------:R-:W-:Y:S02]  /*04a0*/  IMAD.MOV.U32 R21, RZ, RZ, R34 ;  /* 0x000000ffff157224 */ /* 0x000fe400078e0022 */
[----:B------:R-:W-:Y:S02]  /*04b0*/  IMAD.MOV.U32 R18, RZ, RZ, R22 ;  /* 0x000000ffff127224 */ /* 0x000fe400078e0016 */
[----:B------:R-:W-:Y:S01]  /*04c0*/  IMAD.MOV.U32 R19, RZ, RZ, R23 ;  /* 0x000000ffff137224 */ /* 0x000fe200078e0017 */
[----:B------:R-:W2:Y:S04]  /*04d0*/  LDG.E.64 R34, desc[UR6][R20.64+-0x20] ;  /* 0xffffe00614227981 */ /* 0x000ea8000c1e1b00 */
[----:B------:R-:W2:Y:S02]  /*04e0*/  LDG.E.64 R22, desc[UR6][R18.64+-0x20] ;  /* 0xffffe00612167981 */ /* 0x000ea4000c1e1b00 */
[----:B--2---:R-:W-:-:S02]  /*04f0*/  DFMA R34, R22, R34, R16 ;  /* 0x000000221622722b */ /* 0x004fc40000000010 */
[----:B------:R-:W2:Y:S04]  /*0500*/  LDG.E.64 R16, desc[UR6][R18.64+-0x18] ;  /* 0xffffe80612107981 */ /* 0x000ea8000c1e1b00 */
[----:B------:R-:W2:Y:S02]  /*0510*/  LDG.E.64 R22, desc[UR6][R20.64+-0x18] ;  /* 0xffffe80614167981 */ /* 0x000ea4000c1e1b00 */
[----:B--2---:R-:W-:Y:S02]  /*0520*/  DFMA R22, R16, R22, R34 ;  /* 0x000000161016722b */ /* 0x004fe40000000022 */
        /* <DEDUP_REMOVED lines=13> */
[----:B------:R-:W2:Y:S01]  /*0600*/  LDG.E.64 R34, desc[UR6][R20.64+0x10] ;  /* 0x0000100614227981 */ /* 0x000ea2000c1e1b00 */
[----:B------:R-:W-:-:S04]  /*0610*/  IADD3 R27, P1, PT, R27, -0x8, RZ ;  /* 0xfffffff81b1b7810 */ /* 0x000fc80007f3e0ff */
[----:B------:R-:W-:Y:S02]  /*0620*/  IADD3.X R31, PT, PT, R31, -0x1, RZ, P1, !PT ;  /* 0xffffffff1f1f7810 */ /* 0x000fe40000ffe4ff */
[----:B------:R-:W-:Y:S01]  /*0630*/  ISETP.NE.U32.AND P1, PT, R27, RZ, PT ;  /* 0x000000ff1b00720c */ /* 0x000fe20003f25070 */
[----:B--2---:R-:W-:Y:S01]  /*0640*/  DFMA R34, R16, R34, R22 ;  /* 0x000000221022722b */ /* 0x004fe20000000016 */
[----:B------:R-:W2:Y:S04]  /*0650*/  LDG.E.64 R22, desc[UR6][R18.64+0x18] ;  /* 0x0000180612167981 */ /* 0x000ea8000c1e1b00 */
[----:B------:R-:W2:Y:S01]  /*0660*/  LDG.E.64 R16, desc[UR6][R20.64+0x18] ;  /* 0x0000180614107981 */ /* 0x000ea2000c1e1b00 */
[----:B------:R-:W-:Y:S02]  /*0670*/  ISETP.NE.AND.EX P1, PT, R31, RZ, PT, P1 ;  /* 0x000000ff1f00720c */ /* 0x000fe40003f25310 */
[----:B------:R-:W-:Y:S01]  /*0680*/  IADD3 R33, P4, PT, R20, 0x40, RZ ;  /* 0x0000004014217810 */ /* 0x000fe20007f9e0ff */
[----:B--2---:R-:W-:Y:S01]  /*0690*/  DFMA R16, R22, R16, R34 ;  /* 0x000000101610722b */ /* 0x004fe20000000022 */
[----:B------:R-:W-:-:S03]  /*06a0*/  IADD3 R22, P3, PT, R18, 0x40, RZ ;  /* 0x0000004012167810 */ /* 0x000fc60007f7e0ff */
[----:B------:R-:W-:Y:S02]  /*06b0*/  IMAD.X R34, RZ, RZ, R21, P4 ;  /* 0x000000ffff227224 */ /* 0x000fe400020e0615 */
[----:B------:R-:W-:-:S04]  /*06c0*/  IMAD.X R23, RZ, RZ, R19, P3 ;  /* 0x000000ffff177224 */ /* 0x000fc800018e0613 */
[----:B------:R-:W-:Y:S05]  /*06d0*/  @P1 BRA `(.L_x_2) ;  /* 0xfffffffc006c1947 */ /* 0x000fea000383ffff */
[----:B------:R-:W-:Y:S02]  /*06e0*/  IMAD.MOV.U32 R31, RZ, RZ, R8 ;  /* 0x000000ffff1f7224 */ /* 0x000fe400078e0008 */
[----:B------:R-:W-:-:S07]  /*06f0*/  IMAD.MOV.U32 R33, RZ, RZ, RZ ;  /* 0x000000ffff217224 */ /* 0x000fce00078e00ff */
.L_x_1:
[----:B------:R-:W-:-:S13]  /*0700*/  ISETP.NE.AND P1, PT, R5, RZ, PT ;  /* 0x000000ff0500720c */ /* 0x000fda0003f25270 */
[----:B------:R-:W-:Y:S05]  /*0710*/  @!P1 BRA `(.L_x_3) ;  /* 0x0000000000ec9947 */ /* 0x000fea0003800000 */
[----:B------:R-:W-:Y:S01]  /*0720*/  ISETP.NE.AND P1, PT, R7, RZ, PT ;  /* 0x000000ff0700720c */ /* 0x000fe20003f25270 */
[----:B------:R-:W-:-:S12]  /*0730*/  @!P2 BRA `(.L_x_4) ;  /* 0x00000000005ca947 */ /* 0x000fd80003800000 */
[----:B------:R-:W0:Y:S01]  /*0740*/  LDCU.128 UR12, c[0x0][0x380] ;  /* 0x00007000ff0c77ac */ /* 0x000e220008000c00 */
[C---:B------:R-:W-:Y:S02]  /*0750*/  IADD3 R21, P3, PT, R31.reuse, R12, RZ ;  /* 0x0000000c1f157210 */ /* 0x040fe40007f7e0ff */
[----:B------:R-:W-:-:S03]  /*0760*/  IADD3 R19, P5, PT, R31, R24, RZ ;  /* 0x000000181f137210 */ /* 0x000fc60007fbe0ff */
[C---:B------:R-:W-:Y:S02]  /*0770*/  IMAD.X R34, R33.reuse, 0x1, R9, P3 ;  /* 0x0000000121227824 */ /* 0x040fe400018e0609 */
[----:B------:R-:W-:Y:S01]  /*0780*/  IMAD.X R22, R33, 0x1, R32, P5 ;  /* 0x0000000121167824 */ /* 0x000fe200028e0620 */
[----:B0-----:R-:W-:Y:S02]  /*0790*/  LEA R20, P4, R21, UR12, 0x3 ;  /* 0x0000000c15147c11 */ /* 0x001fe4000f8818ff */
[----:B------:R-:W-:Y:S02]  /*07a0*/  LEA R18, P6, R19, UR14, 0x3 ;  /* 0x0000000e13127c11 */ /* 0x000fe4000f8c18ff */
[----:B------:R-:W-:Y:S02]  /*07b0*/  LEA.HI.X R21, R21, UR13, R34, 0x3, P4 ;  /* 0x0000000d15157c11 */ /* 0x000fe4000a0f1c22 */
[----:B------:R-:W-:-:S03]  /*07c0*/  LEA.HI.X R19, R19, UR15, R22, 0x3, P6 ;  /* 0x0000000f13137c11 */ /* 0x000fc6000b0f1c16 */
[----:B------:R-:W2:Y:S04]  /*07d0*/  LDG.E.64 R34, desc[UR6][R20.64] ;  /* 0x0000000614227981 */ /* 0x000ea8000c1e1b00 */
[----:B------:R-:W2:Y:S04]  /*07e0*/  LDG.E.64 R22, desc[UR6][R18.64] ;  /* 0x0000000612167981 */ /* 0x000ea8000c1e1b00 */
[----:B------:R-:W3:Y:S01]  /*07f0*/  LDG.E.64 R36, desc[UR6][R20.64+0x18] ;  /* 0x0000180614247981 */ /* 0x000ee2000c1e1b00 */
[----:B--2---:R-:W-:-:S03]  /*0800*/  DFMA R22, R34, R22, R16 ;  /* 0x000000162216722b */ /* 0x004fc60000000010 */
[----:B------:R-:W2:Y:S04]  /*0810*/  LDG.E.64 R16, desc[UR6][R20.64+0x8] ;  /* 0x0000080614107981 */ /* 0x000ea8000c1e1b00 */
[----:B------:R-:W2:Y:S02]  /*0820*/  LDG.E.64 R34, desc[UR6][R18.64+0x8] ;  /* 0x0000080612227981 */ /* 0x000ea4000c1e1b00 */
[----:B--2---:R-:W-:Y:S02]  /*0830*/  DFMA R34, R16, R34, R22 ;  /* 0x000000221022722b */ /* 0x004fe40000000016 */
[----:B------:R-:W2:Y:S04]  /*0840*/  LDG.E.64 R22, desc[UR6][R20.64+0x10] ;  /* 0x0000100614167981 */ /* 0x000ea8000c1e1b00 */
[----:B------:R-:W2:Y:S04]  /*0850*/  LDG.E.64 R16, desc[UR6][R18.64+0x10] ;  /* 0x0000100612107981 */ /* 0x000ea8000c1e1b00 */
[----:B------:R-:W3:Y:S01]  /*0860*/  LDG.E.64 R18, desc[UR6][R18.64+0x18] ;  /* 0x0000180612127981 */ /* 0x000ee2000c1e1b00 */
[----:B------:R-:W-:-:S05]  /*0870*/  IADD3 R31, P3, PT, R31, 0x4, RZ ;  /* 0x000000041f1f7810 */ /* 0x000fca0007f7e0ff */
[----:B------:R-:W-:Y:S01]  /*0880*/  IMAD.X R33, RZ, RZ, R33, P3 ;  /* 0x000000ffff217224 */ /* 0x000fe200018e0621 */
[----:B--2---:R-:W-:-:S08]  /*0890*/  DFMA R16, R22, R16, R34 ;  /* 0x000000101610722b */ /* 0x004fd00000000022 */
[----:B---3--:R-:W-:-:S11]  /*08a0*/  DFMA R16, R36, R18, R16 ;  /* 0x000000122410722b */ /* 0x008fd60000000010 */
.L_x_4:
[----:B------:R-:W-:Y:S05]  /*08b0*/  @!P1 BRA `(.L_x_3) ;  /* 0x0000000000849947 */ /* 0x000fea0003800000 */
[----:B------:R-:W0:Y:S01]  /*08c0*/  LDC.64 R22, c[0x0][0x380] ;  /* 0x0000e000ff167b82 */ /* 0x000e220000000a00 */
[----:B------:R-:W-:-:S07]  /*08d0*/  ISETP.NE.AND P3, PT, R7, 0x1, PT ;  /* 0x000000010700780c */ /* 0x000fce0003f65270 */
[----:B------:R-:W1:Y:S06]  /*08e0*/  LDC.64 R20, c[0x0][0x388] ;  /* 0x0000e200ff147b82 */ /* 0x000e6c0000000a00 */
[----:B------:R-:W-:-:S05]  /*08f0*/  @P3 IADD3 R18, P1, PT, R31, R12, RZ ;  /* 0x0000000c1f123210 */ /* 0x000fca0007f3e0ff */
[----:B------:R-:W-:Y:S01]  /*0900*/  @P3 IMAD.X R19, R33, 0x1, R9, P1 ;  /* 0x0000000121133824 */ /* 0x000fe200008e0609 */
[----:B------:R-:W-:Y:S02]  /*0910*/  LOP3.LUT P1, RZ, R26, 0x1, RZ, 0xc0, !PT ;  /* 0x000000011aff7812 */ /* 0x000fe4000782c0ff */
[----:B0-----:R-:W-:-:S04]  /*0920*/  @P3 LEA R22, P4, R18, R22, 0x3 ;  /* 0x0000001612163211 */ /* 0x001fc800078818ff */
[----:B------:R-:W-:Y:S02]  /*0930*/  @P3 LEA.HI.X R23, R18, R23, R19, 0x3, P4 ;  /* 0x0000001712173211 */ /* 0x000fe400020f1c13 */
[----:B------:R-:W-:Y:S01]  /*0940*/  @P3 IADD3 R25, P4, PT, R31, R24, RZ ;  /* 0x000000181f193210 */ /* 0x000fe20007f9e0ff */
[----:B------:R-:W0:Y:S03]  /*0950*/  LDC.64 R18, c[0x0][0x388] ;  /* 0x0000e200ff127b82 */ /* 0x000e260000000a00 */
[----:B-1----:R-:W-:Y:S01]  /*0960*/  @P3 LEA R20, P5, R25, R20, 0x3 ;  /* 0x0000001419143211 */ /* 0x002fe200078a18ff */
[----:B------:R-:W-:Y:S01]  /*0970*/  @P3 IMAD.X R26, R33, 0x1, R32, P4 ;  /* 0x00000001211a3824 */ /* 0x000fe200020e0620 */
[----:B------:R-:W-:-:S04]  /*0980*/  @P3 IADD3 R31, P4, PT, R31, 0x2, RZ ;  /* 0x000000021f1f3810 */ /* 0x000fc80007f9e0ff */
[----:B------:R-:W-:Y:S01]  /*0990*/  @P3 LEA.HI.X R21, R25, R21, R26, 0x3, P5 ;  /* 0x0000001519153211 */ /* 0x000fe200028f1c1a */
[----:B------:R-:W-:Y:S01]  /*09a0*/  @P3 IMAD.X R33, RZ, RZ, R33, P4 ;  /* 0x000000ffff213224 */ /* 0x000fe200020e0621 */
[----:B------:R-:W1:Y:S01]  /*09b0*/  LDC.64 R26, c[0x0][0x380] ;  /* 0x0000e000ff1a7b82 */ /* 0x000e620000000a00 */
[C---:B------:R-:W-:Y:S02]  /*09c0*/  @P1 IADD3 R24, P5, PT, R31.reuse, R24, RZ ;  /* 0x000000181f181210 */ /* 0x040fe40007fbe0ff */
[----:B------:R-:W-:Y:S01]  /*09d0*/  @P1 IADD3 R31, P4, PT, R31, R12, RZ ;  /* 0x0000000c1f1f1210 */ /* 0x000fe20007f9e0ff */
[----:B------:R-:W2:Y:S02]  /*09e0*/  @P3 LDG.E.64 R36, desc[UR6][R20.64+0x8] ;  /* 0x0000080614243981 */ /* 0x000ea4000c1e1b00 */
[C---:B------:R-:W-:Y:S02]  /*09f0*/  @P1 IMAD.X R32, R33.reuse, 0x1, R32, P5 ;  /* 0x0000000121201824 */ /* 0x040fe400028e0620 */
[----:B------:R-:W-:Y:S01]  /*0a00*/  @P1 IMAD.X R34, R33, 0x1, R9, P4 ;  /* 0x0000000121221824 */ /* 0x000fe200020e0609 */
[----:B0-----:R-:W-:-:S04]  /*0a10*/  @P1 LEA R18, P5, R24, R18, 0x3 ;  /* 0x0000001218121211 */ /* 0x001fc800078a18ff */
[----:B------:R-:W-:Y:S02]  /*0a20*/  @P1 LEA.HI.X R19, R24, R19, R32, 0x3, P5 ;  /* 0x0000001318131211 */ /* 0x000fe400028f1c20 */
[----:B------:R-:W3:Y:S04]  /*0a30*/  @P3 LDG.E.64 R32, desc[UR6][R22.64] ;  /* 0x0000000616203981 */ /* 0x000ee8000c1e1b00 */
[----:B------:R-:W3:Y:S01]  /*0a40*/  @P3 LDG.E.64 R24, desc[UR6][R20.64] ;  /* 0x0000000614183981 */ /* 0x000ee2000c1e1b00 */
[----:B-1----:R-:W-:-:S03]  /*0a50*/  @P1 LEA R26, P4, R31, R26, 0x3 ;  /* 0x0000001a1f1a1211 */ /* 0x002fc600078818ff */
[----:B------:R-:W4:Y:S01]  /*0a60*/  @P1 LDG.E.64 R18, desc[UR6][R18.64] ;  /* 0x0000000612121981 */ /* 0x000f22000c1e1b00 */
[----:B------:R-:W-:-:S03]  /*0a70*/  @P1 LEA.HI.X R27, R31, R27, R34, 0x3, P4 ;  /* 0x0000001b1f1b1211 */ /* 0x000fc600020f1c22 */
[----:B------:R-:W2:Y:S04]  /*0a80*/  @P3 LDG.E.64 R34, desc[UR6][R22.64+0x8] ;  /* 0x0000080616223981 */ /* 0x000ea8000c1e1b00 */
[----:B------:R-:W4:Y:S01]  /*0a90*/  @P1 LDG.E.64 R26, desc[UR6][R26.64] ;  /* 0x000000061a1a1981 */ /* 0x000f22000c1e1b00 */
[----:B---3--:R-:W-:-:S08]  /*0aa0*/  @P3 DFMA R24, R32, R24, R16 ;  /* 0x000000182018322b */ /* 0x008fd00000000010 */
[----:B--2---:R-:W-:-:S08]  /*0ab0*/  @P3 DFMA R16, R34, R36, R24 ;  /* 0x000000242210322b */ /* 0x004fd00000000018 */
[----:B----4-:R-:W-:-:S11]  /*0ac0*/  @P1 DFMA R16, R26, R18, R16 ;  /* 0x000000121a10122b */ /* 0x010fd60000000010 */
.L_x_3:
[----:B------:R-:W0:Y:S01]  /*0ad0*/  LDCU.64 UR10, c[0x0][0x390] ;  /* 0x00007200ff0a77ac */ /* 0x000e220008000a00 */
[----:B------:R-:W-:Y:S01]  /*0ae0*/  IADD3 R19, P1, PT, R11, R14, RZ ;  /* 0x0000000e0b137210 */ /* 0x000fe20007f3e0ff */
[----:B------:R-:W1:Y:S04]  /*0af0*/  LDCU UR5, c[0x0][0x3a4] ;  /* 0x00007480ff0577ac */ /* 0x000e680008000800 */
[----:B------:R-:W-:Y:S01]  /*0b00*/  IMAD.X R20, R29, 0x1, R28, P1 ;  /* 0x000000011d147824 */ /* 0x000fe200008e061c */
[----:B0-----:R-:W-:-:S04]  /*0b10*/  LEA R18, P1, R19, UR10, 0x3 ;  /* 0x0000000a13127c11 */ /* 0x001fc8000f8218ff */
[----:B------:R-:W-:Y:S02]  /*0b20*/  LEA.HI.X R19, R19, UR11, R20, 0x3, P1 ;  /* 0x0000000b13137c11 */ /* 0x000fe400088f1c14 */
[----:B------:R-:W-:-:S03]  /*0b30*/  IADD3 R11, P1, PT, R11, 0x1, RZ ;  /* 0x000000010b0b7810 */ /* 0x000fc60007f3e0ff */
[----:B------:R0:W-:Y:S02]  /*0b40*/  STG.E.64 desc[UR6][R18.64], R16 ;  /* 0x0000001012007986 */ /* 0x0001e4000c101b06 */
[----:B------:R-:W-:Y:S01]  /*0b50*/  IMAD.X R29, RZ, RZ, R29, P1 ;  /* 0x000000ffff1d7224 */ /* 0x000fe200008e061d */
[----:B-1----:R-:W-:-:S04]  /*0b60*/  ISETP.NE.U32.AND P1, PT, R11, UR5, PT ;  /* 0x000000050b007c0c */ /* 0x002fc8000bf25070 */
[----:B------:R-:W-:-:S13]  /*0b70*/  ISETP.NE.AND.EX P1, PT, R29, R4, PT, P1 ;  /* 0x000000041d00720c */ /* 0x000fda0003f25310 */
[----:B0-----:R-:W-:Y:S05]  /*0b80*/  @P1 BRA `(.L_x_5) ;  /* 0xfffffff400e41947 */ /* 0x001fea000383ffff */
[----:B------:R-:W-:Y:S05]  /*0b90*/  @!P0 BRA `(.L_x_6) ;  /* 0xfffffff4008c8947 */ /* 0x000fea000383ffff */
[----:B------:R-:W-:Y:S05]  /*0ba0*/  EXIT ;  /* 0x000000000000794d */ /* 0x000fea0003800000 */
.L_x_0:
[C---:B------:R-:W-:Y:S01]  /*0bb0*/  LOP3.LUT R16, R14.reuse, 0x7, RZ, 0xc0, !PT ;  /* 0x000000070e107812 */ /* 0x040fe200078ec0ff */
[----:B------:R-:W0:Y:S01]  /*0bc0*/  LDCU.64 UR10, c[0x0][0x390] ;  /* 0x00007200ff0a77ac */ /* 0x000e220008000a00 */
[C---:B------:R-:W-:Y:S02]  /*0bd0*/  LOP3.LUT R17, R14.reuse, 0x3, RZ, 0xc0, !PT ;  /* 0x000000030e117812 */ /* 0x040fe400078ec0ff */
[----:B------:R-:W-:Y:S01]  /*0be0*/  LOP3.LUT R14, R14, 0x7ffffff8, RZ, 0xc0, !PT ;  /* 0x7ffffff80e0e7812 */ /* 0x000fe200078ec0ff */
[----:B------:R-:W-:-:S05]  /*0bf0*/  VIADD R5, R16, 0xffffffff ;  /* 0xffffffff10057836 */ /* 0x000fca0000000000 */
[----:B------:R-:W-:-:S13]  /*0c00*/  ISETP.GE.U32.AND P2, PT, R5, 0x3, PT ;  /* 0x000000030500780c */ /* 0x000fda0003f46070 */
.L_x_12:
[----:B-1----:R-:W1:Y:S01]  /*0c10*/  LDC R15, c[0x0][0x3a4] ;  /* 0x0000e900ff0f7b82 */ /* 0x002e620000000800 */
[----:B--2---:R-:W2:Y:S01]  /*0c20*/  LDCU UR4, c[0x0][0x398] ;  /* 0x00007300ff0477ac */ /* 0x004ea20008000800 */
[----:B------:R-:W-:Y:S02]  /*0c30*/  IMAD.MOV.U32 R11, RZ, RZ, RZ ;  /* 0x000000ffff0b7224 */ /* 0x000fe400078e00ff */
[----:B------:R-:W-:Y:S02]  /*0c40*/  IMAD.MOV.U32 R12, RZ, RZ, RZ ;  /* 0x000000ffff0c7224 */ /* 0x000fe400078e00ff */
[-C--:B-1----:R-:W-:Y:S01]  /*0c50*/  IMAD R5, R2, R15.reuse, RZ ;  /* 0x0000000f02057224 */ /* 0x082fe200078e02ff */
[----:B------:R-:W-:Y:S01]  /*0c60*/  ISETP.GE.U32.AND P1, PT, R15, 0x8, PT ;  /* 0x000000080f00780c */ /* 0x000fe20003f26070 */
[----:B------:R-:W-:-:S04]  /*0c70*/  IMAD.WIDE.U32 R6, R3, R15, RZ ;  /* 0x0000000f03067225 */ /* 0x000fc800078e00ff */
[-C--:B------:R-:W-:Y:S01]  /*0c80*/  IMAD R5, R4, R3.reuse, R5 ;  /* 0x0000000304057224 */ /* 0x080fe200078e0205 */
[----:B------:R-:W-:-:S03]  /*0c90*/  IADD3 R3, P0, PT, R0, R3, RZ ;  /* 0x0000000300037210 */ /* 0x000fc60007f1e0ff */
[----:B------:R-:W-:Y:S02]  /*0ca0*/  IMAD.IADD R13, R5, 0x1, R7 ;  /* 0x00000001050d7824 */ /* 0x000fe400078e0207 */
[----:B------:R-:W-:Y:S01]  /*0cb0*/  IMAD.X R2, RZ, RZ, R2, P0 ;  /* 0x000000ffff027224 */ /* 0x000fe200000e0602 */
[----:B--2---:R-:W-:-:S04]  /*0cc0*/  ISETP.GE.U32.AND P0, PT, R3, UR4, PT ;  /* 0x0000000403007c0c */ /* 0x004fc8000bf06070 */
[----:B------:R-:W-:Y:S01]  /*0cd0*/  ISETP.GE.AND.EX P0, PT, R2, UR8, PT, P0 ;  /* 0x0000000802007c0c */ /* 0x000fe2000bf06300 */
[----:B---34-:R-:W-:-:S12]  /*0ce0*/  @!P1 BRA `(.L_x_7) ;  /* 0x0000000000549947 */ /* 0x018fd80003800000 */
[----:B------:R-:W-:Y:S02]  /*0cf0*/  IMAD.MOV.U32 R11, RZ, RZ, RZ ;  /* 0x000000ffff0b7224 */ /* 0x000fe400078e00ff */
[----:B------:R-:W-:-:S07]  /*0d00*/  IMAD.MOV.U32 R12, RZ, RZ, RZ ;  /* 0x000000ffff0c7224 */ /* 0x000fce00078e00ff */
.L_x_8:
[C---:B------:R-:W-:Y:S02]  /*0d10*/  IADD3 R5, P1, PT, R11.reuse, R6, RZ ;  /* 0x000000060b057210 */ /* 0x040fe40007f3e0ff */
[----:B------:R-:W-:-:S03]  /*0d20*/  IADD3 R11, P3, PT, R11, 0x8, RZ ;  /* 0x000000080b0b7810 */ /* 0x000fc60007f7e0ff */
[----:B------:R-:W-:Y:S01]  /*0d30*/  IMAD.X R10, R12, 0x1, R13, P1 ;  /* 0x000000010c0a7824 */ /* 0x000fe200008e060d */
[----:B01----:R-:W-:Y:S01]  /*0d40*/  LEA R8, P1, R5, UR10, 0x3 ;  /* 0x0000000a05087c11 */ /* 0x003fe2000f8218ff */
[----:B------:R-:W-:-:S03]  /*0d50*/  IMAD.X R12, RZ, RZ, R12, P3 ;  /* 0x000000ffff0c7224 */ /* 0x000fc600018e060c */
[----:B------:R-:W-:Y:S02]  /*0d60*/  LEA.HI.X R9, R5, UR11, R10, 0x3, P1 ;  /* 0x0000000b05097c11 */ /* 0x000fe400088f1c0a */
[----:B------:R-:W-:-:S03]  /*0d70*/  ISETP.NE.U32.AND P1, PT, R11, R14, PT ;  /* 0x0000000e0b00720c */ /* 0x000fc60003f25070 */
[----:B------:R1:W-:Y:S01]  /*0d80*/  STG.E.64 desc[UR6][R8.64], RZ ;  /* 0x000000ff08007986 */ /* 0x0003e2000c101b06 */
[----:B------:R-:W-:-:S03]  /*0d90*/  ISETP.NE.AND.EX P1, PT, R12, RZ, PT, P1 ;  /* 0x000000ff0c00720c */ /* 0x000fc60003f25310 */
[----:B------:R1:W-:Y:S04]  /*0da0*/  STG.E.64 desc[UR6][R8.64+0x8], RZ ;  /* 0x000008ff08007986 */ /* 0x0003e8000c101b06 */
[----:B------:R1:W-:Y:S04]  /*0db0*/  STG.E.64 desc[UR6][R8.64+0x10], RZ ;  /* 0x000010ff08007986 */ /* 0x0003e8000c101b06 */
[----:B------:R1:W-:Y:S04]  /*0dc0*/  STG.E.64 desc[UR6][R8.64+0x18], RZ ;  /* 0x000018ff08007986 */ /* 0x0003e8000c101b06 */
[----:B------:R1:W-:Y:S04]  /*0dd0*/  STG.E.64 desc[UR6][R8.64+0x20], RZ ;  /* 0x000020ff08007986 */ /* 0x0003e8000c101b06 */
[----:B------:R1:W-:Y:S04]  /*0de0*/  STG.E.64 desc[UR6][R8.64+0x28], RZ ;  /* 0x000028ff08007986 */ /* 0x0003e8000c101b06 */
[----:B------:R1:W-:Y:S04]  /*0df0*/  STG.E.64 desc[UR6][R8.64+0x30], RZ ;  /* 0x000030ff08007986 */ /* 0x0003e8000c101b06 */
[----:B------:R1:W-:Y:S01]  /*0e00*/  STG.E.64 desc[UR6][R8.64+0x38], RZ ;  /* 0x000038ff08007986 */ /* 0x0003e2000c101b06 */
[----:B------:R-:W-:Y:S05]  /*0e10*/  @P1 BRA `(.L_x_8) ;  /* 0xfffffffc00bc1947 */ /* 0x000fea000383ffff */
[----:B------:R-:W-:Y:S02]  /*0e20*/  IMAD.MOV.U32 R11, RZ, RZ, R14 ;  /* 0x000000ffff0b7224 */ /* 0x000fe400078e000e */
[----:B------:R-:W-:-:S07]  /*0e30*/  IMAD.MOV.U32 R12, RZ, RZ, RZ ;  /* 0x000000ffff0c7224 */ /* 0x000fce00078e00ff */
.L_x_7:
[----:B------:R-:W-:-:S13]  /*0e40*/  ISETP.NE.AND P1, PT, R16, RZ, PT ;  /* 0x000000ff1000720c */ /* 0x000fda0003f25270 */
[----:B------:R-:W-:Y:S05]  /*0e50*/  @!P1 BRA `(.L_x_9) ;  /* 0x0000000000849947 */ /* 0x000fea0003800000 */
[----:B------:R-:W-:Y:S01]  /*0e60*/  ISETP.NE.AND P1, PT, R17, RZ, PT ;  /* 0x000000ff1100720c */ /* 0x000fe20003f25270 */
[----:B------:R-:W-:-:S12]  /*0e70*/  @!P2 BRA `(.L_x_10) ;  /* 0x00000000002ca947 */ /* 0x000fd80003800000 */
[----:B------:R-:W1:Y:S01]  /*0e80*/  LDCU.64 UR4, c[0x0][0x390] ;  /* 0x00007200ff0477ac */ /* 0x000e620008000a00 */
[----:B------:R-:W-:-:S05]  /*0e90*/  IADD3 R5, P3, PT, R11, R6, RZ ;  /* 0x000000060b057210 */ /* 0x000fca0007f7e0ff */
[----:B------:R-:W-:Y:S01]  /*0ea0*/  IMAD.X R10, R12, 0x1, R13, P3 ;  /* 0x000000010c0a7824 */ /* 0x000fe200018e060d */
[----:B-1----:R-:W-:-:S04]  /*0eb0*/  LEA R8, P3, R5, UR4, 0x3 ;  /* 0x0000000405087c11 */ /* 0x002fc8000f8618ff */
[----:B------:R-:W-:Y:S02]  /*0ec0*/  LEA.HI.X R9, R5, UR5, R10, 0x3, P3 ;  /* 0x0000000505097c11 */ /* 0x000fe400098f1c0a */
[----:B------:R-:W-:-:S03]  /*0ed0*/  IADD3 R11, P3, PT, R11, 0x4, RZ ;  /* 0x000000040b0b7810 */ /* 0x000fc60007f7e0ff */
[----:B------:R2:W-:Y:S02]  /*0ee0*/  STG.E.64 desc[UR6][R8.64], RZ ;  /* 0x000000ff08007986 */ /* 0x0005e4000c101b06 */
[----:B------:R-:W-:Y:S02]  /*0ef0*/  IMAD.X R12, RZ, RZ, R12, P3 ;  /* 0x000000ffff0c7224 */ /* 0x000fe400018e060c */
[----:B------:R2:W-:Y:S04]  /*0f00*/  STG.E.64 desc[UR6][R8.64+0x8], RZ ;  /* 0x000008ff08007986 */ /* 0x0005e8000c101b06 */
[----:B------:R2:W-:Y:S04]  /*0f10*/  STG.E.64 desc[UR6][R8.64+0x10], RZ ;  /* 0x000010ff08007986 */ /* 0x0005e8000c101b06 */
[----:B------:R2:W-:Y:S02]  /*0f20*/  STG.E.64 desc[UR6][R8.64+0x18], RZ ;  /* 0x000018ff08007986 */ /* 0x0005e4000c101b06 */
.L_x_10:
[----:B------:R-:W-:Y:S05]  /*0f30*/  @!P1 BRA `(.L_x_9) ;  /* 0x00000000004c9947 */ /* 0x000fea0003800000 */
[----:B------:R-:W-:Y:S02]  /*0f40*/  ISETP.NE.AND P1, PT, R17, 0x1, PT ;  /* 0x000000011100780c */ /* 0x000fe40003f25270 */
[----:B------:R-:W-:-:S11]  /*0f50*/  LOP3.LUT P3, RZ, R15, 0x1, RZ, 0xc0, !PT ;  /* 0x000000010fff7812 */ /* 0x000fd6000786c0ff */
[----:B------:R-:W-:Y:S05]  /*0f60*/  @!P1 BRA `(.L_x_11) ;  /* 0x0000000000249947 */ /* 0x000fea0003800000 */
[----:B------:R-:W1:Y:S01]  /*0f70*/  LDCU.64 UR4, c[0x0][0x390] ;  /* 0x00007200ff0477ac */ /* 0x000e620008000a00 */
[----:B------:R-:W-:-:S05]  /*0f80*/  IADD3 R5, P1, PT, R11, R6, RZ ;  /* 0x000000060b057210 */ /* 0x000fca0007f3e0ff */
[----:B------:R-:W-:Y:S01]  /*0f90*/  IMAD.X R10, R12, 0x1, R13, P1 ;  /* 0x000000010c0a7824 */ /* 0x000fe200008e060d */
[----:B-12---:R-:W-:-:S04]  /*0fa0*/  LEA R8, P1, R5, UR4, 0x3 ;  /* 0x0000000405087c11 */ /* 0x006fc8000f8218ff */
[----:B------:R-:W-:Y:S02]  /*0fb0*/  LEA.HI.X R9, R5, UR5, R10, 0x3, P1 ;  /* 0x0000000505097c11 */ /* 0x000fe400088f1c0a */
[----:B------:R-:W-:-:S03]  /*0fc0*/  IADD3 R11, P1, PT, R11, 0x2, RZ ;  /* 0x000000020b0b7810 */ /* 0x000fc60007f3e0ff */
[----:B------:R3:W-:Y:S02]  /*0fd0*/  STG.E.64 desc[UR6][R8.64], RZ ;  /* 0x000000ff08007986 */ /* 0x0007e4000c101b06 */
[----:B------:R-:W-:Y:S02]  /*0fe0*/  IMAD.X R12, RZ, RZ, R12, P1 ;  /* 0x000000ffff0c7224 */ /* 0x000fe400008e060c */
[----:B------:R3:W-:Y:S06]  /*0ff0*/  STG.E.64 desc[UR6][R8.64+0x8], RZ ;  /* 0x000008ff08007986 */ /* 0x0007ec000c101b06 */
.L_x_11:
[----:B------:R-:W-:Y:S05]  /*1000*/  @!P3 BRA `(.L_x_9) ;  /* 0x000000000018b947 */ /* 0x000fea0003800000 */
[----:B------:R-:W1:Y:S01]  /*1010*/  LDCU.64 UR4, c[0x0][0x390] ;  /* 0x00007200ff0477ac */ /* 0x000e620008000a00 */
[----:B------:R-:W-:-:S05]  /*1020*/  IADD3 R6, P1, PT, R11, R6, RZ ;  /* 0x000000060b067210 */ /* 0x000fca0007f3e0ff */
[----:B------:R-:W-:Y:S01]  /*1030*/  IMAD.X R5, R12, 0x1, R13, P1 ;  /* 0x000000010c057824 */ /* 0x000fe200008e060d */
[----:B-123--:R-:W-:-:S04]  /*1040*/  LEA R8, P1, R6, UR4, 0x3 ;  /* 0x0000000406087c11 */ /* 0x00efc8000f8218ff */
[----:B------:R-:W-:-:S05]  /*1050*/  LEA.HI.X R9, R6, UR5, R5, 0x3, P1 ;  /* 0x0000000506097c11 */ /* 0x000fca00088f1c05 */
[----:B------:R4:W-:Y:S04]  /*1060*/  STG.E.64 desc[UR6][R8.64], RZ ;  /* 0x000000ff08007986 */ /* 0x0009e8000c101b06 */
.L_x_9:
[----:B------:R-:W-:Y:S05]  /*1070*/  @!P0 BRA `(.L_x_12) ;  /* 0xfffffff800e48947 */ /* 0x000fea000383ffff */
[----:B0-----:R-:W-:Y:S05]  /*1080*/  EXIT ;  /* 0x000000000000794d */ /* 0x001fea0003800000 */
.L_x_13:
[----:B------:R-:W-:-:S00]  /*1090*/  BRA `(.L_x_13) ;  /* 0xfffffffc00fc7947 */ /* 0x000fc0000383ffff */
[----:B------:R-:W-:-:S00]  /*10a0*/  NOP ;  /* 0x0000000000007918 */ /* 0x000fc00000000000 */
        /* <DEDUP_REMOVED lines=13> */
.L_x_14:


//--------------------- .nv.shared.reserved.0     --------------------------
	.section	.nv.shared.reserved.0,"aw",@nobits
	.weak		__nv_reservedSMEM_offset_0_alias
	.size		__nv_reservedSMEM_offset_0_alias, 0, 64
	.other		__nv_reservedSMEM_offset_0_alias,@"STO_CUDA_RESERVED_SHARED STV_DEFAULT"
__nv_reservedSMEM_offset_0_alias:
	.zero		0
	.zero		64


//--------------------- .nv.constant0._Z10matMulCudaPdS_S_iiii --------------------------
	.section	.nv.constant0._Z10matMulCudaPdS_S_iiii,"a",@progbits
	.sectionflags	@""
	.align	4
.nv.constant0._Z10matMulCudaPdS_S_iiii:
	.zero		936


//--------------------- SYMBOLS --------------------------

	.type		.nv.reservedSmem.offset0,@object
	.size		.nv.reservedSmem.offset0,0x4
